	.headerflags	@"EF_CUDA_TEXMODE_UNIFIED EF_CUDA_64BIT_ADDRESS EF_CUDA_ACCELERATORS EF_CUDA_SM90 EF_CUDA_VIRTUAL_SM(EF_CUDA_SM90)"
	.elftype	@"ET_EXEC"


//--------------------- .nv.info                  --------------------------
	.section	.nv.info,"",@"SHT_CUDA_INFO"
	.align	4


	//----- nvinfo : EIATTR_REGCOUNT
	.align		4
        /*0000*/ 	.byte	0x04, 0x2f
        /*0002*/ 	.short	(.L_3 - .L_2)
	.align		4
.L_2:
        /*0004*/ 	.word	index@(triton_poi_fused__native_batch_norm_legit_no_training_add_relu_40)
        /*0008*/ 	.word	0x00000020


	//----- nvinfo : EIATTR_MIN_STACK_SIZE
	.align		4
.L_3:
        /*000c*/ 	.byte	0x04, 0x12
        /*000e*/ 	.short	(.L_5 - .L_4)
	.align		4
.L_4:
        /*0010*/ 	.word	index@(triton_poi_fused__native_batch_norm_legit_no_training_add_relu_40)
        /*0014*/ 	.word	0x00000000


	//----- nvinfo : EIATTR_FRAME_SIZE
	.align		4
.L_5:
        /*0018*/ 	.byte	0x04, 0x11
        /*001a*/ 	.short	(.L_7 - .L_6)
	.align		4
.L_6:
        /*001c*/ 	.word	index@(triton_poi_fused__native_batch_norm_legit_no_training_add_relu_40)
        /*0020*/ 	.word	0x00000000


	//----- nvinfo : EIATTR_MIN_STACK_SIZE
	.align		4
.L_7:
        /*0024*/ 	.byte	0x04, 0x12
        /*0026*/ 	.short	(.L_9 - .L_8)
	.align		4
.L_8:
        /*0028*/ 	.word	index@(triton_poi_fused__native_batch_norm_legit_no_training_add_relu_40)
        /*002c*/ 	.word	0x00000000
.L_9:


//--------------------- .nv.info.triton_poi_fused__native_batch_norm_legit_no_training_add_relu_40 --------------------------
	.section	.nv.info.triton_poi_fused__native_batch_norm_legit_no_training_add_relu_40,"",@"SHT_CUDA_INFO"
	.sectionflags	@""
	.align	4


	//----- nvinfo : EIATTR_CUDA_API_VERSION
	.align		4
        /*0000*/ 	.byte	0x04, 0x37
        /*0002*/ 	.short	(.L_11 - .L_10)
.L_10:
        /*0004*/ 	.word	0x0000007c


	//----- nvinfo : EIATTR_KPARAM_INFO
	.align		4
.L_11:
        /*0008*/ 	.byte	0x04, 0x17
        /*000a*/ 	.short	(.L_13 - .L_12)
.L_12:
        /*000c*/ 	.word	0x00000000
        /*0010*/ 	.short	0x000b
        /*0012*/ 	.short	0x0058
        /*0014*/ 	.byte	0x00, 0xf0, 0x11, 0x00


	//----- nvinfo : EIATTR_KPARAM_INFO
	.align		4
.L_13:
        /*0018*/ 	.byte	0x04, 0x17
        /*001a*/ 	.short	(.L_15 - .L_14)
.L_14:
        /*001c*/ 	.word	0x00000000
        /*0020*/ 	.short	0x000a
        /*0022*/ 	.short	0x0050
        /*0024*/ 	.byte	0x00, 0xf4, 0x21, 0x00


	//----- nvinfo : EIATTR_KPARAM_INFO
	.align		4
.L_15:
        /*0028*/ 	.byte	0x04, 0x17
        /*002a*/ 	.short	(.L_17 - .L_16)
.L_16:
        /*002c*/ 	.word	0x00000000
        /*0030*/ 	.short	0x0009
        /*0032*/ 	.short	0x0048
        /*0034*/ 	.byte	0x00, 0xf4, 0x21, 0x00


	//----- nvinfo : EIATTR_KPARAM_INFO
	.align		4
.L_17:
        /*0038*/ 	.byte	0x04, 0x17
        /*003a*/ 	.short	(.L_19 - .L_18)
.L_18:
        /*003c*/ 	.word	0x00000000
        /*0040*/ 	.short	0x0008
        /*0042*/ 	.short	0x0040
        /*0044*/ 	.byte	0x00, 0xf4, 0x21, 0x00


	//----- nvinfo : EIATTR_KPARAM_INFO
	.align		4
.L_19:
        /*0048*/ 	.byte	0x04, 0x17
        /*004a*/ 	.short	(.L_21 - .L_20)
.L_20:
        /*004c*/ 	.word	0x00000000
        /*0050*/ 	.short	0x0007
        /*0052*/ 	.short	0x0038
        /*0054*/ 	.byte	0x00, 0xf4, 0x21, 0x00


	//----- nvinfo : EIATTR_KPARAM_INFO
	.align		4
.L_21:
        /*0058*/ 	.byte	0x04, 0x17
        /*005a*/ 	.short	(.L_23 - .L_22)
.L_22:
        /*005c*/ 	.word	0x00000000
        /*0060*/ 	.short	0x0006
        /*0062*/ 	.short	0x0030
        /*0064*/ 	.byte	0x00, 0xf4, 0x21, 0x00


	//----- nvinfo : EIATTR_KPARAM_INFO
	.align		4
.L_23:
        /*0068*/ 	.byte	0x04, 0x17
        /*006a*/ 	.short	(.L_25 - .L_24)
.L_24:
        /*006c*/ 	.word	0x00000000
        /*0070*/ 	.short	0x0005
        /*0072*/ 	.short	0x0028
        /*0074*/ 	.byte	0x00, 0xf4, 0x21, 0x00


	//----- nvinfo : EIATTR_KPARAM_INFO
	.align		4
.L_25:
        /*0078*/ 	.byte	0x04, 0x17
        /*007a*/ 	.short	(.L_27 - .L_26)
.L_26:
        /*007c*/ 	.word	0x00000000
        /*0080*/ 	.short	0x0004
        /*0082*/ 	.short	0x0020
        /*0084*/ 	.byte	0x00, 0xf4, 0x21, 0x00


	//----- nvinfo : EIATTR_KPARAM_INFO
	.align		4
.L_27:
        /*0088*/ 	.byte	0x04, 0x17
        /*008a*/ 	.short	(.L_29 - .L_28)
.L_28:
        /*008c*/ 	.word	0x00000000
        /*0090*/ 	.short	0x0003
        /*0092*/ 	.short	0x0018
        /*0094*/ 	.byte	0x00, 0xf4, 0x21, 0x00


	//----- nvinfo : EIATTR_KPARAM_INFO
	.align		4
.L_29:
        /*0098*/ 	.byte	0x04, 0x17
        /*009a*/ 	.short	(.L_31 - .L_30)
.L_30:
        /*009c*/ 	.word	0x00000000
        /*00a0*/ 	.short	0x0002
        /*00a2*/ 	.short	0x0010
        /*00a4*/ 	.byte	0x00, 0xf4, 0x21, 0x00


	//----- nvinfo : EIATTR_KPARAM_INFO
	.align		4
.L_31:
        /*00a8*/ 	.byte	0x04, 0x17
        /*00aa*/ 	.short	(.L_33 - .L_32)
.L_32:
        /*00ac*/ 	.word	0x00000000
        /*00b0*/ 	.short	0x0001
        /*00b2*/ 	.short	0x0008
        /*00b4*/ 	.byte	0x00, 0xf4, 0x21, 0x00


	//----- nvinfo : EIATTR_KPARAM_INFO
	.align		4
.L_33:
        /*00b8*/ 	.byte	0x04, 0x17
        /*00ba*/ 	.short	(.L_35 - .L_34)
.L_34:
        /*00bc*/ 	.word	0x00000000
        /*00c0*/ 	.short	0x0000
        /*00c2*/ 	.short	0x0000
        /*00c4*/ 	.byte	0x00, 0xf4, 0x21, 0x00


	//----- nvinfo : EIATTR_SPARSE_MMA_MASK
	.align		4
.L_35:
        /*00c8*/ 	.byte	0x03, 0x50
        /*00ca*/ 	.short	0x0000


	//----- nvinfo : EIATTR_MAXREG_COUNT
	.align		4
        /*00cc*/ 	.byte	0x03, 0x1b
        /*00ce*/ 	.short	0x00ff


	//----- nvinfo : EIATTR_EXIT_INSTR_OFFSETS
	.align		4
        /*00d0*/ 	.byte	0x04, 0x1c
        /*00d2*/ 	.short	(.L_37 - .L_36)


	//   ....[0]....
.L_36:
        /*00d4*/ 	.word	0x00000b80


	//----- nvinfo : EIATTR_REQNTID
	.align		4
.L_37:
        /*00d8*/ 	.byte	0x04, 0x10
        /*00da*/ 	.short	(.L_39 - .L_38)
.L_38:
        /*00dc*/ 	.word	0x00000080
        /*00e0*/ 	.word	0x00000001
        /*00e4*/ 	.word	0x00000001


	//----- nvinfo : EIATTR_CBANK_PARAM_SIZE
	.align		4
.L_39:
        /*00e8*/ 	.byte	0x03, 0x19
        /*00ea*/ 	.short	0x005c


	//----- nvinfo : EIATTR_PARAM_CBANK
	.align		4
        /*00ec*/ 	.byte	0x04, 0x0a
        /*00ee*/ 	.short	(.L_41 - .L_40)
	.align		4
.L_40:
        /*00f0*/ 	.word	index@(.nv.constant0.triton_poi_fused__native_batch_norm_legit_no_training_add_relu_40)
        /*00f4*/ 	.short	0x0210
        /*00f6*/ 	.short	0x005c


	//----- nvinfo : EIATTR_SW_WAR
	.align		4
.L_41:
        /*00f8*/ 	.byte	0x04, 0x36
        /*00fa*/ 	.short	(.L_43 - .L_42)
.L_42:
        /*00fc*/ 	.word	0x00000008
.L_43:


//--------------------- .nv.callgraph             --------------------------
	.section	.nv.callgraph,"",@"SHT_CUDA_CALLGRAPH"
	.align	4
	.sectionentsize	8
	.align		4
        /*0000*/ 	.word	0x00000000
	.align		4
        /*0004*/ 	.word	0xffffffff
	.align		4
        /*0008*/ 	.word	0x00000000
	.align		4
        /*000c*/ 	.word	0xfffffffe
	.align		4
        /*0010*/ 	.word	0x00000000
	.align		4
        /*0014*/ 	.word	0xfffffffd
	.align		4
        /*0018*/ 	.word	0x00000000
	.align		4
        /*001c*/ 	.word	0xfffffffc


//--------------------- .nv.constant4             --------------------------
	.section	.nv.constant4,"a",@progbits
	.align	8
	.align		8
.nv.constant4:
        /*0000*/ 	.dword	_$_str
	.align		8
        /*0008*/ 	.dword	_$_str_$_2


//--------------------- .text.triton_poi_fused__native_batch_norm_legit_no_training_add_relu_40 --------------------------
	.section	.text.triton_poi_fused__native_batch_norm_legit_no_training_add_relu_40,"ax",@progbits
	.align	128
        .global         triton_poi_fused__native_batch_norm_legit_no_training_add_relu_40
        .type           triton_poi_fused__native_batch_norm_legit_no_training_add_relu_40,@function
        .size           triton_poi_fused__native_batch_norm_legit_no_training_add_relu_40,(.L_x_1 - triton_poi_fused__native_batch_norm_legit_no_training_add_relu_40)
        .other          triton_poi_fused__native_batch_norm_legit_no_training_add_relu_40,@"STO_CUDA_ENTRY STV_DEFAULT"
triton_poi_fused__native_batch_norm_legit_no_training_add_relu_40:
.text.triton_poi_fused__native_batch_norm_legit_no_training_add_relu_40:
[----:B------:R-:W-:Y:S01]  /*0000*/  LDC R1, c[0x0][0x28] ;  /* 0x00000a00ff017b82 */ /* 0x000fe20000000800 */
[----:B------:R-:W1:Y:S01]  /*0010*/  S2R R0, SR_TID.X ;  /* 0x0000000000007919 */ /* 0x000e620000002100 */
[----:B------:R-:W-:-:S06]  /*0020*/  ULDC.64 UR4, c[0x0][0x208] ;  /* 0x0000820000047ab9 */ /* 0x000fcc0000000a00 */
[----:B------:R-:W2:Y:S01]  /*0030*/  LDC.64 R8, c[0x0][0x220] ;  /* 0x00008800ff087b82 */ /* 0x000ea20000000a00 */
[----:B------:R-:W3:Y:S07]  /*0040*/  S2R R3, SR_CTAID.X ;  /* 0x0000000000037919 */ /* 0x000eee0000002500 */
[----:B------:R-:W4:Y:S08]  /*0050*/  LDC.64 R28, c[0x0][0x218] ;  /* 0x00008600ff1c7b82 */ /* 0x000f300000000a00 */
[----:B------:R-:W5:Y:S08]  /*0060*/  LDC.64 R18, c[0x0][0x230] ;  /* 0x00008c00ff127b82 */ /* 0x000f700000000a00 */
[----:B------:R-:W2:Y:S01]  /*0070*/  LDC.64 R26, c[0x0][0x238] ;  /* 0x00008e00ff1a7b82 */ /* 0x000ea20000000a00 */
[----:B-1----:R-:W-:-:S02]  /*0080*/  SHF.L.U32 R0, R0, 0x2, RZ ;  /* 0x0000000200007819 */ /* 0x002fc400000006ff */
[----:B---3--:R-:W-:Y:S02]  /*0090*/  SHF.R.S32.HI R5, RZ, 0x15, R3 ;  /* 0x00000015ff057819 */ /* 0x008fe40000011403 */
[----:B------:R-:W-:Y:S02]  /*00a0*/  LOP3.LUT R0, R0, 0x1fc, RZ, 0xc0, !PT ;  /* 0x000001fc00007812 */ /* 0x000fe400078ec0ff */
[----:B------:R-:W-:Y:S02]  /*00b0*/  SGXT R5, R5, 0x1 ;  /* 0x000000010505781a */ /* 0x000fe40000000200 */
[----:B------:R-:W-:Y:S02]  /*00c0*/  LEA R4, R3, R0, 0xa ;  /* 0x0000000003047211 */ /* 0x000fe400078e50ff */
[----:B------:R-:W1:Y:S02]  /*00d0*/  LDC.64 R2, c[0x0][0x228] ;  /* 0x00008a00ff027b82 */ /* 0x000e640000000a00 */
[----:B------:R-:W-:-:S04]  /*00e0*/  LEA.HI R5, R5, R4, RZ, 0xa ;  /* 0x0000000405057211 */ /* 0x000fc800078f50ff */
[----:B------:R-:W-:Y:S02]  /*00f0*/  SHF.R.S32.HI R21, RZ, 0xa, R5 ;  /* 0x0000000aff157819 */ /* 0x000fe40000011405 */
[----:B------:R-:W-:Y:S02]  /*0100*/  IADD3 R5, R5, 0x200, RZ ;  /* 0x0000020005057810 */ /* 0x000fe40007ffe0ff */
[----:B------:R-:W-:Y:S02]  /*0110*/  LEA.HI R0, R21, R21, RZ, 0x5 ;  /* 0x0000001515007211 */ /* 0x000fe400078f28ff */
[----:B------:R-:W-:Y:S02]  /*0120*/  SHF.R.S32.HI R5, RZ, 0xa, R5 ;  /* 0x0000000aff057819 */ /* 0x000fe40000011405 */
[----:B------:R-:W-:Y:S02]  /*0130*/  LOP3.LUT R0, R0, 0xffffffe0, RZ, 0xc0, !PT ;  /* 0xffffffe000007812 */ /* 0x000fe400078ec0ff */
[----:B------:R-:W-:-:S02]  /*0140*/  LEA.HI R6, R5, R5, RZ, 0x5 ;  /* 0x0000000505067211 */ /* 0x000fc400078f28ff */
[----:B------:R-:W-:Y:S02]  /*0150*/  IADD3 R21, R21, -R0, RZ ;  /* 0x8000000015157210 */ /* 0x000fe40007ffe0ff */
[----:B------:R-:W-:-:S04]  /*0160*/  LOP3.LUT R6, R6, 0xffffffe0, RZ, 0xc0, !PT ;  /* 0xffffffe006067812 */ /* 0x000fc800078ec0ff */
[----:B------:R-:W-:Y:S01]  /*0170*/  IADD3 R23, R5, -R6, RZ ;  /* 0x8000000605177210 */ /* 0x000fe20007ffe0ff */
[----:B-1----:R-:W-:-:S04]  /*0180*/  IMAD.WIDE R10, R21, 0x4, R2 ;  /* 0x00000004150a7825 */ /* 0x002fc800078e0202 */
[----:B------:R-:W-:Y:S01]  /*0190*/  IMAD.WIDE R6, R23, 0x4, R2 ;  /* 0x0000000417067825 */ /* 0x000fe200078e0202 */
[----:B------:R1:W3:Y:S01]  /*01a0*/  LDG.E.EL R5, desc[UR4][R10.64] ;  /* 0x000000040a057981 */ /* 0x0002e2000c2e1900 */
[----:B------:R-:W1:Y:S04]  /*01b0*/  LDC.64 R2, c[0x0][0x250] ;  /* 0x00009400ff027b82 */ /* 0x000e680000000a00 */
[----:B------:R-:W3:Y:S01]  /*01c0*/  LDG.E.EL R7, desc[UR4][R6.64] ;  /* 0x0000000406077981 */ /* 0x000ee2000c2e1900 */
[----:B-1----:R-:W-:-:S06]  /*01d0*/  IMAD.WIDE R16, R21, 0x4, R2 ;  /* 0x0000000415107825 */ /* 0x002fcc00078e0202 */
[----:B------:R-:W3:Y:S01]  /*01e0*/  LDG.E.EL R16, desc[UR4][R16.64] ;  /* 0x0000000410107981 */ /* 0x000ee2000c2e1900 */
[----:B--2---:R-:W-:-:S04]  /*01f0*/  IMAD.WIDE R12, R21, 0x4, R8 ;  /* 0x00000004150c7825 */ /* 0x004fc800078e0208 */
[----:B----4-:R-:W-:Y:S01]  /*0200*/  IMAD.WIDE R28, R4, 0x4, R28 ;  /* 0x00000004041c7825 */ /* 0x010fe200078e021c */
[----:B------:R-:W2:Y:S03]  /*0210*/  LDG.E.EL R0, desc[UR4][R12.64] ;  /* 0x000000040c007981 */ /* 0x000ea6000c2e1900 */
[----:B-----5:R-:W-:-:S04]  /*0220*/  IMAD.WIDE R24, R21, 0x4, R18 ;  /* 0x0000000415187825 */ /* 0x020fc800078e0212 */
[----:B0-----:R-:W-:Y:S02]  /*0230*/  IMAD.WIDE R10, R21, 0x4, R26 ;  /* 0x00000004150a7825 */ /* 0x001fe400078e021a */
[----:B------:R0:W4:Y:S04]  /*0240*/  LDG.E.EL R25, desc[UR4][R24.64] ;  /* 0x0000000418197981 */ /* 0x000128000c2e1900 */
[----:B------:R-:W2:Y:S01]  /*0250*/  LDG.E.128 R12, desc[UR4][R28.64] ;  /* 0x000000041c0c7981 */ /* 0x000ea2000c1e1d00 */
[----:B------:R-:W-:-:S03]  /*0260*/  IMAD.WIDE R8, R23, 0x4, R8 ;  /* 0x0000000417087825 */ /* 0x000fc600078e0208 */
[----:B------:R-:W4:Y:S04]  /*0270*/  LDG.E.EL R6, desc[UR4][R10.64] ;  /* 0x000000040a067981 */ /* 0x000f28000c2e1900 */
[----:B------:R-:W5:Y:S04]  /*0280*/  LDG.E.EL R17, desc[UR4][R8.64] ;  /* 0x0000000408117981 */ /* 0x000f68000c2e1900 */
[----:B------:R1:W5:Y:S01]  /*0290*/  LDG.E.128 R8, desc[UR4][R28.64+0x800] ;  /* 0x000800041c087981 */ /* 0x000362000c1e1d00 */
[----:B------:R-:W-:-:S04]  /*02a0*/  IMAD.WIDE R18, R23, 0x4, R18 ;  /* 0x0000000417127825 */ /* 0x000fc800078e0212 */
[----:B------:R-:W-:Y:S02]  /*02b0*/  IMAD.WIDE R26, R23, 0x4, R26 ;  /* 0x00000004171a7825 */ /* 0x000fe400078e021a */
[----:B------:R-:W5:Y:S04]  /*02c0*/  LDG.E.EL R19, desc[UR4][R18.64] ;  /* 0x0000000412137981 */ /* 0x000f68000c2e1900 */
[----:B------:R0:W5:Y:S01]  /*02d0*/  LDG.E.EL R20, desc[UR4][R26.64] ;  /* 0x000000041a147981 */ /* 0x000162000c2e1900 */
[----:B---3--:R-:W-:Y:S01]  /*02e0*/  FADD R5, R5, 9.9999997473787516356e-06 ;  /* 0x3727c5ac05057421 */ /* 0x008fe20000000000 */
[----:B------:R-:W-:-:S04]  /*02f0*/  FADD R7, R7, 9.9999997473787516356e-06 ;  /* 0x3727c5ac07077421 */ /* 0x000fc80000000000 */
[----:B0-----:R-:W0:Y:S08]  /*0300*/  MUFU.SQRT R24, R7 ;  /* 0x0000000700187308 */ /* 0x001e300000002000 */
[----:B------:R-:W3:Y:S01]  /*0310*/  MUFU.SQRT R22, R5 ;  /* 0x0000000500167308 */ /* 0x000ee20000002000 */
[C---:B0-----:R-:W-:Y:S02]  /*0320*/  FSETP.GT.AND P1, PT, R24.reuse, 8.50705917302346158658e+37, PT ;  /* 0x7e8000001800780b */ /* 0x041fe40003f24000 */
[----:B------:R-:W-:-:S02]  /*0330*/  FSETP.GEU.AND P3, PT, R24, 1.175494350822287508e-38, PT ;  /* 0x008000001800780b */ /* 0x000fc40003f6e000 */
[C---:B---3--:R-:W-:Y:S02]  /*0340*/  FSETP.GT.AND P0, PT, R22.reuse, 8.50705917302346158658e+37, PT ;  /* 0x7e8000001600780b */ /* 0x048fe40003f04000 */
[----:B------:R-:W-:-:S07]  /*0350*/  FSETP.GEU.AND P2, PT, R22, 1.175494350822287508e-38, PT ;  /* 0x008000001600780b */ /* 0x000fce0003f4e000 */
[----:B------:R-:W-:Y:S01]  /*0360*/  @P1 FMUL R24, R24, 0.25 ;  /* 0x3e80000018181820 */ /* 0x000fe20000400000 */
[----:B------:R-:W-:-:S03]  /*0370*/  HFMA2.MMA R5, -RZ, RZ, 1.625, 0 ;  /* 0x3e800000ff057435 */ /* 0x000fc600000001ff */
[----:B------:R-:W-:Y:S01]  /*0380*/  @!P3 FMUL R24, R24, 16777216 ;  /* 0x4b8000001818b820 */ /* 0x000fe20000400000 */
[----:B------:R-:W-:Y:S01]  /*0390*/  @P0 FMUL R22, R22, 0.25 ;  /* 0x3e80000016160820 */ /* 0x000fe20000400000 */
[----:B-1----:R-:W-:-:S04]  /*03a0*/  FADD R28, R16, 9.9999997473787516356e-06 ;  /* 0x3727c5ac101c7421 */ /* 0x002fc80000000000 */
[----:B------:R-:W0:Y:S01]  /*03b0*/  MUFU.RCP R24, R24 ;  /* 0x0000001800187308 */ /* 0x000e220000001000 */
[----:B------:R-:W-:Y:S01]  /*03c0*/  @!P2 FMUL R22, R22, 16777216 ;  /* 0x4b8000001616a820 */ /* 0x000fe20000400000 */
[----:B------:R-:W-:-:S06]  /*03d0*/  FSEL R27, R5, 1, P1 ;  /* 0x3f800000051b7808 */ /* 0x000fcc0000800000 */
[----:B------:R-:W1:Y:S01]  /*03e0*/  MUFU.RCP R18, R22 ;  /* 0x0000001600127308 */ /* 0x000e620000001000 */
[----:B------:R-:W-:-:S07]  /*03f0*/  @!P3 FMUL R27, R27, 16777216 ;  /* 0x4b8000001b1bb820 */ /* 0x000fce0000400000 */
[----:B------:R-:W3:Y:S01]  /*0400*/  MUFU.SQRT R22, R28 ;  /* 0x0000001c00167308 */ /* 0x000ee20000002000 */
[----:B------:R-:W-:Y:S01]  /*0410*/  FSEL R7, R5, 1, P0 ;  /* 0x3f80000005077808 */ /* 0x000fe20000000000 */
[----:B0-----:R-:W-:Y:S01]  /*0420*/  FMUL R16, R24, R27 ;  /* 0x0000001b18107220 */ /* 0x001fe20000400000 */
[----:B------:R-:W-:-:S04]  /*0430*/  IMAD.WIDE R26, R23, 0x4, R2 ;  /* 0x00000004171a7825 */ /* 0x000fc800078e0202 */
[----:B------:R-:W-:Y:S01]  /*0440*/  @!P2 FMUL R7, R7, 16777216 ;  /* 0x4b8000000707a820 */ /* 0x000fe20000400000 */
[----:B------:R0:W5:Y:S01]  /*0450*/  LDG.E.EL R2, desc[UR4][R26.64] ;  /* 0x000000041a027981 */ /* 0x000162000c2e1900 */
[--C-:B--2---:R-:W-:Y:S02]  /*0460*/  FADD R12, R12, -R0.reuse ;  /* 0x800000000c0c7221 */ /* 0x104fe40000000000 */
[----:B-1----:R-:W-:Y:S01]  /*0470*/  FMUL R7, R18, R7 ;  /* 0x0000000712077220 */ /* 0x002fe20000400000 */
[C---:B---3--:R-:W-:Y:S02]  /*0480*/  FSETP.GT.AND P0, PT, R22.reuse, 8.50705917302346158658e+37, PT ;  /* 0x7e8000001600780b */ /* 0x048fe40003f04000 */
[----:B------:R-:W-:Y:S01]  /*0490*/  FSETP.GEU.AND P1, PT, R22, 1.175494350822287508e-38, PT ;  /* 0x008000001600780b */ /* 0x000fe20003f2e000 */
[--C-:B------:R-:W-:Y:S01]  /*04a0*/  FADD R18, R13, -R0.reuse ;  /* 0x800000000d127221 */ /* 0x100fe20000000000 */
[--C-:B------:R-:W-:Y:S01]  /*04b0*/  FADD R14, R14, -R0.reuse ;  /* 0x800000000e0e7221 */ /* 0x100fe20000000000 */
[----:B------:R-:W-:Y:S01]  /*04c0*/  FADD R0, R15, -R0 ;  /* 0x800000000f007221 */ /* 0x000fe20000000000 */
[C---:B------:R-:W-:Y:S01]  /*04d0*/  FMUL R12, R7.reuse, R12 ;  /* 0x0000000c070c7220 */ /* 0x040fe20000400000 */
[C---:B------:R-:W-:Y:S01]  /*04e0*/  FMUL R3, R7.reuse, R18 ;  /* 0x0000001207037220 */ /* 0x040fe20000400000 */
[C---:B------:R-:W-:Y:S01]  /*04f0*/  FMUL R13, R7.reuse, R14 ;  /* 0x0000000e070d7220 */ /* 0x040fe20000400000 */
[----:B------:R-:W-:Y:S01]  /*0500*/  FMUL R29, R7, R0 ;  /* 0x00000000071d7220 */ /* 0x000fe20000400000 */
[----:B------:R-:W1:Y:S01]  /*0510*/  LDC.64 R14, c[0x0][0x248] ;  /* 0x00009200ff0e7b82 */ /* 0x000e620000000a00 */
[----:B----4-:R-:W-:-:S02]  /*0520*/  FFMA R0, R25, R3, R6 ;  /* 0x0000000319007223 */ /* 0x010fc40000000006 */
[----:B------:R-:W-:Y:S01]  /*0530*/  @P0 FMUL R22, R22, 0.25 ;  /* 0x3e80000016160820 */ /* 0x000fe20000400000 */
[C-C-:B------:R-:W-:Y:S01]  /*0540*/  FFMA R7, R25.reuse, R12, R6.reuse ;  /* 0x0000000c19077223 */ /* 0x140fe20000000006 */
[C-C-:B------:R-:W-:Y:S01]  /*0550*/  FFMA R3, R25.reuse, R13, R6.reuse ;  /* 0x0000000d19037223 */ /* 0x140fe20000000006 */
[----:B------:R-:W-:Y:S01]  /*0560*/  FFMA R6, R25, R29, R6 ;  /* 0x0000001d19067223 */ /* 0x000fe20000000006 */
[--C-:B-----5:R-:W-:Y:S01]  /*0570*/  FADD R25, R10, -R17.reuse ;  /* 0x800000110a197221 */ /* 0x120fe20000000000 */
[----:B------:R-:W2:Y:S01]  /*0580*/  LDC.64 R12, c[0x0][0x258] ;  /* 0x00009600ff0c7b82 */ /* 0x000ea20000000a00 */
[----:B------:R-:W-:Y:S01]  /*0590*/  @!P1 FMUL R22, R22, 16777216 ;  /* 0x4b80000016169820 */ /* 0x000fe20000400000 */
[--C-:B------:R-:W-:Y:S01]  /*05a0*/  FADD R18, R11, -R17.reuse ;  /* 0x800000110b127221 */ /* 0x100fe20000000000 */
[--C-:B0-----:R-:W-:Y:S01]  /*05b0*/  FADD R27, R8, -R17.reuse ;  /* 0x80000011081b7221 */ /* 0x101fe20000000000 */
[----:B------:R-:W-:-:S04]  /*05c0*/  FADD R29, R9, -R17 ;  /* 0x80000011091d7221 */ /* 0x000fc80000000000 */
[----:B------:R-:W0:Y:S01]  /*05d0*/  LDC.64 R10, c[0x0][0x240] ;  /* 0x00009000ff0a7b82 */ /* 0x000e220000000a00 */
[----:B------:R-:W3:Y:S07]  /*05e0*/  MUFU.RCP R22, R22 ;  /* 0x0000001600167308 */ /* 0x000eee0000001000 */
[----:B------:R-:W4:Y:S01]  /*05f0*/  LDC.64 R8, c[0x0][0x260] ;  /* 0x00009800ff087b82 */ /* 0x000f220000000a00 */
[C---:B------:R-:W-:Y:S01]  /*0600*/  FMUL R17, R16.reuse, R29 ;  /* 0x0000001d10117220 */ /* 0x040fe20000400000 */
[C---:B------:R-:W-:Y:S01]  /*0610*/  FMUL R29, R16.reuse, R25 ;  /* 0x00000019101d7220 */ /* 0x040fe20000400000 */
[----:B------:R-:W-:Y:S01]  /*0620*/  FSEL R25, R5, 1, P0 ;  /* 0x3f80000005197808 */ /* 0x000fe20000000000 */
[C---:B------:R-:W-:Y:S01]  /*0630*/  FMUL R27, R16.reuse, R27 ;  /* 0x0000001b101b7220 */ /* 0x040fe20000400000 */
[----:B------:R-:W-:Y:S01]  /*0640*/  FMUL R24, R16, R18 ;  /* 0x0000001210187220 */ /* 0x000fe20000400000 */
[----:B------:R-:W-:-:S02]  /*0650*/  FFMA R17, R19, R17, R20 ;  /* 0x0000001113117223 */ /* 0x000fc40000000014 */
[----:B------:R-:W-:Y:S01]  /*0660*/  @!P1 FMUL R25, R25, 16777216 ;  /* 0x4b80000019199820 */ /* 0x000fe20000400000 */
[C-C-:B------:R-:W-:Y:S01]  /*0670*/  FFMA R16, R19.reuse, R27, R20.reuse ;  /* 0x0000001b13107223 */ /* 0x140fe20000000014 */
[----:B------:R-:W-:Y:S01]  /*0680*/  FFMA R18, R19, R29, R20 ;  /* 0x0000001d13127223 */ /* 0x000fe20000000014 */
[----:B-1----:R-:W-:-:S04]  /*0690*/  IMAD.WIDE R26, R21, 0x4, R14 ;  /* 0x00000004151a7825 */ /* 0x002fc800078e020e */
[----:B------:R-:W-:Y:S01]  /*06a0*/  FFMA R20, R19, R24, R20 ;  /* 0x0000001813147223 */ /* 0x000fe20000000014 */
[----:B---3--:R-:W-:Y:S01]  /*06b0*/  FMUL R19, R22, R25 ;  /* 0x0000001916137220 */ /* 0x008fe20000400000 */
[----:B------:R-:W-:Y:S01]  /*06c0*/  IMAD.WIDE R24, R23, 0x4, R14 ;  /* 0x0000000417187825 */ /* 0x000fe200078e020e */
[----:B------:R0:W3:Y:S03]  /*06d0*/  LDG.E.EL R22, desc[UR4][R26.64] ;  /* 0x000000041a167981 */ /* 0x0000e6000c2e1900 */
[C---:B--2---:R-:W-:Y:S02]  /*06e0*/  IMAD.WIDE R14, R21.reuse, 0x4, R12 ;  /* 0x00000004150e7825 */ /* 0x044fe400078e020c */
[----:B------:R-:W2:Y:S02]  /*06f0*/  LDG.E.EL R24, desc[UR4][R24.64] ;  /* 0x0000000418187981 */ /* 0x000ea4000c2e1900 */
[----:B----4-:R-:W-:-:S02]  /*0700*/  IMAD.WIDE R28, R21, 0x4, R8 ;  /* 0x00000004151c7825 */ /* 0x010fc400078e0208 */
[----:B------:R1:W4:Y:S02]  /*0710*/  LDG.E.EL R21, desc[UR4][R14.64] ;  /* 0x000000040e157981 */ /* 0x000324000c2e1900 */
[----:B0-----:R-:W-:Y:S02]  /*0720*/  IMAD.WIDE R26, R4, 0x4, R10 ;  /* 0x00000004041a7825 */ /* 0x001fe400078e020a */
[----:B------:R-:W4:Y:S02]  /*0730*/  LDG.E.EL R28, desc[UR4][R28.64] ;  /* 0x000000041c1c7981 */ /* 0x000f24000c2e1900 */
[C---:B-1----:R-:W-:Y:S02]  /*0740*/  IMAD.WIDE R14, R23.reuse, 0x4, R8 ;  /* 0x00000004170e7825 */ /* 0x042fe400078e0208 */
[----:B------:R-:W3:Y:S02]  /*0750*/  LDG.E.128 R8, desc[UR4][R26.64] ;  /* 0x000000041a087981 */ /* 0x000ee4000c1e1d00 */
[----:B------:R-:W-:-:S02]  /*0760*/  IMAD.WIDE R12, R23, 0x4, R12 ;  /* 0x00000004170c7825 */ /* 0x000fc400078e020c */
[----:B------:R-:W5:Y:S04]  /*0770*/  LDG.E.EL R25, desc[UR4][R14.64] ;  /* 0x000000040e197981 */ /* 0x000f68000c2e1900 */
[----:B------:R2:W5:Y:S04]  /*0780*/  LDG.E.EL R23, desc[UR4][R12.64] ;  /* 0x000000040c177981 */ /* 0x000568000c2e1900 */
[----:B------:R-:W2:Y:S01]  /*0790*/  LDG.E.128 R12, desc[UR4][R26.64+0x800] ;  /* 0x000800041a0c7981 */ /* 0x000ea2000c1e1d00 */
[----:B------:R-:W-:-:S06]  /*07a0*/  FADD R2, R2, 9.9999997473787516356e-06 ;  /* 0x3727c5ac02027421 */ /* 0x000fcc0000000000 */
[----:B------:R-:W0:Y:S02]  /*07b0*/  MUFU.SQRT R2, R2 ;  /* 0x0000000200027308 */ /* 0x000e240000002000 */
[C---:B0-----:R-:W-:Y:S02]  /*07c0*/  FSETP.GT.AND P0, PT, R2.reuse, 8.50705917302346158658e+37, PT ;  /* 0x7e8000000200780b */ /* 0x041fe40003f04000 */
[----:B------:R-:W-:-:S11]  /*07d0*/  FSETP.GEU.AND P1, PT, R2, 1.175494350822287508e-38, PT ;  /* 0x008000000200780b */ /* 0x000fd60003f2e000 */
[----:B------:R-:W-:-:S04]  /*07e0*/  @P0 FMUL R2, R2, 0.25 ;  /* 0x3e80000002020820 */ /* 0x000fc80000400000 */
[----:B------:R-:W-:-:S06]  /*07f0*/  @!P1 FMUL R2, R2, 16777216 ;  /* 0x4b80000002029820 */ /* 0x000fcc0000400000 */
[----:B------:R-:W0:Y:S01]  /*0800*/  MUFU.RCP R2, R2 ;  /* 0x0000000200027308 */ /* 0x000e220000001000 */
[----:B------:R-:W-:-:S05]  /*0810*/  FSEL R5, R5, 1, P0 ;  /* 0x3f80000005057808 */ /* 0x000fca0000000000 */
[----:B------:R-:W-:-:S04]  /*0820*/  @!P1 FMUL R5, R5, 16777216 ;  /* 0x4b80000005059820 */ /* 0x000fc80000400000 */
[----:B0-----:R-:W-:Y:S01]  /*0830*/  FMUL R5, R2, R5 ;  /* 0x0000000502057220 */ /* 0x001fe20000400000 */
[--C-:B---3--:R-:W-:Y:S01]  /*0840*/  FADD R10, R10, -R22.reuse ;  /* 0x800000160a0a7221 */ /* 0x108fe20000000000 */
[--C-:B------:R-:W-:Y:S01]  /*0850*/  FADD R8, R8, -R22.reuse ;  /* 0x8000001608087221 */ /* 0x100fe20000000000 */
[--C-:B------:R-:W-:Y:S01]  /*0860*/  FADD R9, R9, -R22.reuse ;  /* 0x8000001609097221 */ /* 0x100fe20000000000 */
[----:B------:R-:W-:Y:S01]  /*0870*/  FADD R22, R11, -R22 ;  /* 0x800000160b167221 */ /* 0x000fe20000000000 */
[C---:B------:R-:W-:Y:S02]  /*0880*/  FMUL R11, R19.reuse, R10 ;  /* 0x0000000a130b7220 */ /* 0x040fe40000400000 */
[----:B------:R-:W-:Y:S02]  /*0890*/  FMUL R9, R19, R9 ;  /* 0x0000000913097220 */ /* 0x000fe40000400000 */
[C-C-:B----4-:R-:W-:Y:S02]  /*08a0*/  FFMA R10, R21.reuse, R11, R28.reuse ;  /* 0x0000000b150a7223 */ /* 0x150fe4000000001c */
[----:B------:R-:W-:-:S03]  /*08b0*/  FFMA R9, R21, R9, R28 ;  /* 0x0000000915097223 */ /* 0x000fc6000000001c */
[----:B------:R-:W-:Y:S01]  /*08c0*/  FSETP.GEU.AND P4, PT, R3, -R10, PT ;  /* 0x8000000a0300720b */ /* 0x000fe20003f8e000 */
[----:B------:R-:W-:Y:S02]  /*08d0*/  FADD R10, R10, R3 ;  /* 0x000000030a0a7221 */ /* 0x000fe40000000000 */
[----:B------:R-:W0:Y:S01]  /*08e0*/  LDC.64 R2, c[0x0][0x210] ;  /* 0x00008400ff027b82 */ /* 0x000e220000000a00 */
[C---:B------:R-:W-:Y:S01]  /*08f0*/  FMUL R8, R19.reuse, R8 ;  /* 0x0000000813087220 */ /* 0x040fe20000400000 */
[----:B------:R-:W-:Y:S01]  /*0900*/  FSETP.GEU.AND P5, PT, R0, -R9, PT ;  /* 0x800000090000720b */ /* 0x000fe20003fae000 */
[----:B------:R-:W-:Y:S01]  /*0910*/  FMUL R19, R19, R22 ;  /* 0x0000001613137220 */ /* 0x000fe20000400000 */
[----:B------:R-:W-:Y:S01]  /*0920*/  FADD R9, R9, R0 ;  /* 0x0000000009097221 */ /* 0x000fe20000000000 */
[--C-:B--2---:R-:W-:Y:S01]  /*0930*/  FADD R12, R12, -R24.reuse ;  /* 0x800000180c0c7221 */ /* 0x104fe20000000000 */
[--C-:B------:R-:W-:Y:S01]  /*0940*/  FADD R22, R15, -R24.reuse ;  /* 0x800000180f167221 */ /* 0x100fe20000000000 */
[----:B------:R-:W-:Y:S01]  /*0950*/  FADD R0, R13, -R24 ;  /* 0x800000180d007221 */ /* 0x000fe20000000000 */
[----:B------:R-:W-:Y:S01]  /*0960*/  FFMA R8, R21, R8, R28 ;  /* 0x0000000815087223 */ /* 0x000fe2000000001c */
[----:B------:R-:W-:Y:S01]  /*0970*/  FADD R14, R14, -R24 ;  /* 0x800000180e0e7221 */ /* 0x000fe20000000000 */
[C---:B------:R-:W-:Y:S01]  /*0980*/  FMUL R12, R5.reuse, R12 ;  /* 0x0000000c050c7220 */ /* 0x040fe20000400000 */
[C---:B------:R-:W-:Y:S01]  /*0990*/  FMUL R22, R5.reuse, R22 ;  /* 0x0000001605167220 */ /* 0x040fe20000400000 */
[C---:B------:R-:W-:Y:S01]  /*09a0*/  FMUL R0, R5.reuse, R0 ;  /* 0x0000000005007220 */ /* 0x040fe20000400000 */
[----:B------:R-:W-:Y:S01]  /*09b0*/  FMUL R14, R5, R14 ;  /* 0x0000000e050e7220 */ /* 0x000fe20000400000 */
[----:B------:R-:W-:Y:S01]  /*09c0*/  FSETP.GEU.AND P6, PT, R7, -R8, PT ;  /* 0x800000080700720b */ /* 0x000fe20003fce000 */
[----:B------:R-:W-:Y:S01]  /*09d0*/  FADD R8, R8, R7 ;  /* 0x0000000708087221 */ /* 0x000fe20000000000 */
[C-C-:B-----5:R-:W-:Y:S01]  /*09e0*/  FFMA R7, R23.reuse, R22, R25.reuse ;  /* 0x0000001617077223 */ /* 0x160fe20000000019 */
[C-C-:B------:R-:W-:Y:S01]  /*09f0*/  FFMA R5, R23.reuse, R12, R25.reuse ;  /* 0x0000000c17057223 */ /* 0x140fe20000000019 */
[C-C-:B------:R-:W-:Y:S01]  /*0a00*/  FFMA R0, R23.reuse, R0, R25.reuse ;  /* 0x0000000017007223 */ /* 0x140fe20000000019 */
[----:B------:R-:W-:Y:S01]  /*0a10*/  FFMA R23, R23, R14, R25 ;  /* 0x0000000e17177223 */ /* 0x000fe20000000019 */
[----:B------:R-:W-:Y:S01]  /*0a20*/  FFMA R21, R21, R19, R28 ;  /* 0x0000001315157223 */ /* 0x000fe2000000001c */
[----:B------:R-:W-:-:S02]  /*0a30*/  FSEL R8, R8, RZ, P6 ;  /* 0x000000ff08087208 */ /* 0x000fc40003000000 */
[----:B------:R-:W-:Y:S01]  /*0a40*/  FSETP.GEU.AND P1, PT, R16, -R5, PT ;  /* 0x800000051000720b */ /* 0x000fe20003f2e000 */
[----:B------:R-:W-:Y:S01]  /*0a50*/  FADD R5, R5, R16 ;  /* 0x0000001005057221 */ /* 0x000fe20000000000 */
[----:B------:R-:W-:Y:S01]  /*0a60*/  FSETP.GEU.AND P2, PT, R20, -R7, PT ;  /* 0x800000071400720b */ /* 0x000fe20003f4e000 */
[----:B------:R-:W-:Y:S01]  /*0a70*/  FADD R11, R21, R6 ;  /* 0x00000006150b7221 */ /* 0x000fe20000000000 */
[----:B------:R-:W-:Y:S01]  /*0a80*/  FSETP.GEU.AND P0, PT, R17, -R0, PT ;  /* 0x800000001100720b */ /* 0x000fe20003f0e000 */
[----:B------:R-:W-:Y:S01]  /*0a90*/  FADD R7, R7, R20 ;  /* 0x0000001407077221 */ /* 0x000fe20000000000 */
[----:B------:R-:W-:Y:S01]  /*0aa0*/  FSETP.GEU.AND P6, PT, R18, -R23, PT ;  /* 0x800000171200720b */ /* 0x000fe20003fce000 */
[----:B------:R-:W-:Y:S01]  /*0ab0*/  FADD R0, R0, R17 ;  /* 0x0000001100007221 */ /* 0x000fe20000000000 */
[----:B------:R-:W-:Y:S01]  /*0ac0*/  FADD R18, R23, R18 ;  /* 0x0000001217127221 */ /* 0x000fe20000000000 */
[----:B------:R-:W-:Y:S01]  /*0ad0*/  FSETP.GEU.AND P3, PT, R6, -R21, PT ;  /* 0x800000150600720b */ /* 0x000fe20003f6e000 */
[----:B0-----:R-:W-:Y:S01]  /*0ae0*/  IMAD.WIDE R2, R4, 0x4, R2 ;  /* 0x0000000404027825 */ /* 0x001fe200078e0202 */
[----:B------:R-:W-:-:S02]  /*0af0*/  FSEL R4, R5, RZ, P1 ;  /* 0x000000ff05047208 */ /* 0x000fc40000800000 */
[----:B------:R-:W-:Y:S02]  /*0b00*/  FSEL R9, R9, RZ, P5 ;  /* 0x000000ff09097208 */ /* 0x000fe40002800000 */
[----:B------:R-:W-:Y:S02]  /*0b10*/  FSEL R10, R10, RZ, P4 ;  /* 0x000000ff0a0a7208 */ /* 0x000fe40002000000 */
[----:B------:R-:W-:Y:S02]  /*0b20*/  FSEL R11, R11, RZ, P3 ;  /* 0x000000ff0b0b7208 */ /* 0x000fe40001800000 */
[----:B------:R-:W-:Y:S02]  /*0b30*/  FSEL R7, R7, RZ, P2 ;  /* 0x000000ff07077208 */ /* 0x000fe40001000000 */
[----:B------:R-:W-:Y:S02]  /*0b40*/  FSEL R5, R0, RZ, P0 ;  /* 0x000000ff00057208 */ /* 0x000fe40000000000 */
[----:B------:R-:W-:Y:S01]  /*0b50*/  FSEL R6, R18, RZ, P6 ;  /* 0x000000ff12067208 */ /* 0x000fe20003000000 */
[----:B------:R-:W-:Y:S04]  /*0b60*/  STG.E.128 desc[UR4][R2.64], R8 ;  /* 0x0000000802007986 */ /* 0x000fe8000c101d04 */
[----:B------:R-:W-:Y:S01]  /*0b70*/  STG.E.128 desc[UR4][R2.64+0x800], R4 ;  /* 0x0008000402007986 */ /* 0x000fe2000c101d04 */
[----:B------:R-:W-:Y:S05]  /*0b80*/  EXIT ;  /* 0x000000000000794d */ /* 0x000fea0003800000 */
.L_x_0:
[----:B------:R-:W-:-:S00]  /*0b90*/  BRA `(.L_x_0) ;  /* 0xfffffffc00fc7947 */ /* 0x000fc0000383ffff */
[----:B------:R-:W-:-:S00]  /*0ba0*/  NOP ;  /* 0x0000000000007918 */ /* 0x000fc00000000000 */
        /* <DEDUP_REMOVED lines=13> */
.L_x_1:


//--------------------- .nv.global.init           --------------------------
	.section	.nv.global.init,"aw",@progbits
.nv.global.init:
	.type		_$_str,@object
	.size		_$_str,(_$_str_$_2 - _$_str)
_$_str:
        /*0000*/ 	.byte	0x5f, 0x5f, 0x43, 0x55, 0x44, 0x41, 0x5f, 0x46, 0x54, 0x5a, 0x00
	.type		_$_str_$_2,@object
	.size		_$_str_$_2,(.L_1 - _$_str_$_2)
_$_str_$_2:
        /*000b*/ 	.byte	0x5f, 0x5f, 0x43, 0x55, 0x44, 0x41, 0x5f, 0x50, 0x52, 0x45, 0x43, 0x5f, 0x53, 0x51, 0x52, 0x54
        /*001b*/ 	.byte	0x00
.L_1:


//--------------------- .nv.constant0.triton_poi_fused__native_batch_norm_legit_no_training_add_relu_40 --------------------------
	.section	.nv.constant0.triton_poi_fused__native_batch_norm_legit_no_training_add_relu_40,"a",@progbits
	.sectionflags	@""
	.align	4
.nv.constant0.triton_poi_fused__native_batch_norm_legit_no_training_add_relu_40:
	.zero		620
